//
// Generated by NVIDIA NVVM Compiler
//
// Compiler Build ID: CL-36424714
// Cuda compilation tools, release 13.0, V13.0.88
// Based on NVVM 20.0.0
//

.version 9.0
.target sm_100
.address_size 64

	// .globl	_Z5gridsv
.extern .func  (.param .b32 func_retval0) vprintf
(
	.param .b64 vprintf_param_0,
	.param .b64 vprintf_param_1
)
;
.global .align 1 .b8 $str[53] = {66, 108, 111, 99, 107, 58, 32, 40, 37, 100, 44, 37, 100, 41, 32, 84, 104, 114, 101, 97, 100, 58, 32, 40, 37, 100, 44, 37, 100, 41, 32, 45, 62, 32, 82, 111, 119, 47, 67, 111, 108, 32, 61, 32, 40, 37, 100, 44, 37, 100, 41, 10};

.visible .entry _Z5gridsv()
{
	.local .align 8 .b8 	__local_depot0[24];
	.reg .b64 	%SP;
	.reg .b64 	%SPL;
	.reg .b32 	%r<11>;
	.reg .b64 	%rd<5>;

	mov.u64 	%SPL, __local_depot0;
	cvta.local.u64 	%SP, %SPL;
	add.u64 	%rd1, %SP, 0;
	add.u64 	%rd2, %SPL, 0;
	mov.u32 	%r1, %ctaid.x;
	mov.u32 	%r2, %ntid.x;
	mov.u32 	%r3, %tid.x;
	mad.lo.s32 	%r4, %r1, %r2, %r3;
	mov.u32 	%r5, %ctaid.y;
	mov.u32 	%r6, %ntid.y;
	mov.u32 	%r7, %tid.y;
	mad.lo.s32 	%r8, %r5, %r6, %r7;
	st.local.v2.u32 	[%rd2], {%r1, %r5};
	st.local.v2.u32 	[%rd2+8], {%r3, %r7};
	st.local.v2.u32 	[%rd2+16], {%r4, %r8};
	mov.u64 	%rd3, $str;
	cvta.global.u64 	%rd4, %rd3;
	{ // callseq 0, 0
	.param .b64 param0;
	st.param.b64 	[param0], %rd4;
	.param .b64 param1;
	st.param.b64 	[param1], %rd1;
	.param .b32 retval0;
	call.uni (retval0), 
	vprintf, 
	(
	param0, 
	param1
	);
	ld.param.b32 	%r9, [retval0];
	} // callseq 0
	ret;

}


// ===== COMPILED SASS (sm_100) =====

	.target	sm_100

	.elftype	@"ET_EXEC"


//--------------------- .note.nv.tkinfo           --------------------------
	.section	.note.nv.tkinfo,"",@"SHT_NOTE"
	.sectionflags	@"SHF_NOTE_NV_TKINFO"
	.tkinfo
        /*0018*/ 	.word	0x00000002
        /*0030*/ 	.string	""
        /*0030*/ 	.string	"ptxas"
        /*0030*/ 	.string	"Cuda compilation tools, release 13.0, V13.0.88"
        /*0030*/ 	.string	"Build cuda_13.0.r13.0/compiler.36424714_0"
        /*0030*/ 	.string	"-arch sm_100 -m 64 "



//--------------------- .note.nv.cuinfo           --------------------------
	.section	.note.nv.cuinfo,"",@"SHT_NOTE"
	.sectionflags	@"SHF_NOTE_NV_CUINFO"
        /*0018*/ 	.short	0x0002
        /*001a*/ 	.short	0x0064
        /*001c*/ 	.short	0x0082
	.zero		2


//--------------------- .nv.info                  --------------------------
	.section	.nv.info,"",@"SHT_CUDA_INFO"
	.align	4


	//----- nvinfo : EIATTR_REGCOUNT
	.align		4
        /*0000*/ 	.byte	0x04, 0x2f
        /*0002*/ 	.short	(.L_2 - .L_1)
	.align		4
.L_1:
        /*0004*/ 	.word	index@(_Z5gridsv)
        /*0008*/ 	.word	0x00000018


	//----- nvinfo : EIATTR_FRAME_SIZE
	.align		4
.L_2:
        /*000c*/ 	.byte	0x04, 0x11
        /*000e*/ 	.short	(.L_4 - .L_3)
	.align		4
.L_3:
        /*0010*/ 	.word	index@(_Z5gridsv)
        /*0014*/ 	.word	0x00000018


	//----- nvinfo : EIATTR_MIN_STACK_SIZE
	.align		4
.L_4:
        /*0018*/ 	.byte	0x04, 0x12
        /*001a*/ 	.short	(.L_6 - .L_5)
	.align		4
.L_5:
        /*001c*/ 	.word	index@(_Z5gridsv)
        /*0020*/ 	.word	0x00000018
.L_6:


//--------------------- .nv.compat                --------------------------
	.section	.nv.compat,"",@"SHT_CUDA_COMPAT_INFO"
	.align	4
        /*0000*/ 	.byte	0x02, 0x09, 0x00, 0x00, 0x02, 0x02, 0x01, 0x00, 0x02, 0x05, 0x05, 0x00, 0x03, 0x07, 0x01, 0x01
        /*0010*/ 	.byte	0x02, 0x03, 0x00, 0x00, 0x02, 0x06, 0x01, 0x00, 0x04, 0x0b, 0x08, 0x00, 0x09, 0x00, 0x00, 0x00
        /*0020*/ 	.byte	0x00, 0x00, 0x00, 0x00


//--------------------- .nv.info._Z5gridsv        --------------------------
	.section	.nv.info._Z5gridsv,"",@"SHT_CUDA_INFO"
	.sectionflags	@""
	.align	4


	//----- nvinfo : EIATTR_CUDA_API_VERSION
	.align		4
        /*0000*/ 	.byte	0x04, 0x37
        /*0002*/ 	.short	(.L_8 - .L_7)
.L_7:
        /*0004*/ 	.word	0x00000082


	//----- nvinfo : EIATTR_SPARSE_MMA_MASK
	.align		4
.L_8:
        /*0008*/ 	.byte	0x03, 0x50
        /*000a*/ 	.short	0x0000


	//----- nvinfo : EIATTR_MAXREG_COUNT
	.align		4
        /*000c*/ 	.byte	0x03, 0x1b
        /*000e*/ 	.short	0x00ff


	//----- nvinfo : EIATTR_EXTERNS
	.align		4
        /*0010*/ 	.byte	0x04, 0x0f
        /*0012*/ 	.short	(.L_10 - .L_9)


	//   ....[0]....
	.align		4
.L_9:
        /*0014*/ 	.word	index@(vprintf)


	//----- nvinfo : EIATTR_MERCURY_ISA_VERSION
	.align		4
.L_10:
        /*0018*/ 	.byte	0x03, 0x5f
        /*001a*/ 	.short	0x0101


	//----- nvinfo : EIATTR_VRC_CTA_INIT_COUNT
	.align		4
        /*001c*/ 	.byte	0x02, 0x4a
	.zero		1
	.zero		1


	//----- nvinfo : EIATTR_SYSCALL_OFFSETS
	.align		4
        /*0020*/ 	.byte	0x04, 0x46
        /*0022*/ 	.short	(.L_12 - .L_11)


	//   ....[0]....
.L_11:
        /*0024*/ 	.word	0x00000170


	//----- nvinfo : EIATTR_EXIT_INSTR_OFFSETS
	.align		4
.L_12:
        /*0028*/ 	.byte	0x04, 0x1c
        /*002a*/ 	.short	(.L_14 - .L_13)


	//   ....[0]....
.L_13:
        /*002c*/ 	.word	0x00000180


	//----- nvinfo : EIATTR_SW_WAR
	.align		4
.L_14:
        /*0030*/ 	.byte	0x04, 0x36
        /*0032*/ 	.short	(.L_16 - .L_15)
.L_15:
        /*0034*/ 	.word	0x00000008
.L_16:


//--------------------- .nv.callgraph             --------------------------
	.section	.nv.callgraph,"",@"SHT_CUDA_CALLGRAPH"
	.align	4
	.sectionentsize	8
	.align		4
        /*0000*/ 	.word	0x00000000
	.align		4
        /*0004*/ 	.word	0xffffffff
	.align		4
        /*0008*/ 	.word	index@(_Z5gridsv)
	.align		4
        /*000c*/ 	.word	index@(vprintf)
	.align		4
        /*0010*/ 	.word	0x00000000
	.align		4
        /*0014*/ 	.word	0xfffffffe
	.align		4
        /*0018*/ 	.word	0x00000000
	.align		4
        /*001c*/ 	.word	0xfffffffd
	.align		4
        /*0020*/ 	.word	0x00000000
	.align		4
        /*0024*/ 	.word	0xfffffffc


//--------------------- .nv.constant4             --------------------------
	.section	.nv.constant4,"a",@progbits
	.align	8
	.align		8
.nv.constant4:
        /*0000*/ 	.dword	vprintf
	.align		8
        /*0008*/ 	.dword	$str


//--------------------- .text._Z5gridsv           --------------------------
	.section	.text._Z5gridsv,"ax",@progbits
	.align	128
        .global         _Z5gridsv
        .type           _Z5gridsv,@function
        .size           _Z5gridsv,(.L_x_2 - _Z5gridsv)
        .other          _Z5gridsv,@"STO_CUDA_ENTRY STV_DEFAULT"
_Z5gridsv:
.text._Z5gridsv:
[----:B------:R-:W0:Y:S01]  /*0000*/  LDC R1, c[0x0][0x37c] ;  /* 0x0000df00ff017b82 */ /* 0x000e220000000800 */
[----:B------:R-:W1:Y:S01]  /*0010*/  S2R R10, SR_CTAID.X ;  /* 0x00000000000a7919 */ /* 0x000e620000002500 */
[----:B------:R-:W2:Y:S01]  /*0020*/  LDCU UR5, c[0x0][0x2fc] ;  /* 0x00005f80ff0577ac */ /* 0x000ea20008000800 */
[----:B0-----:R-:W-:Y:S01]  /*0030*/  VIADD R1, R1, 0xffffffe8 ;  /* 0xffffffe801017836 */ /* 0x001fe20000000000 */
[----:B------:R-:W-:Y:S01]  /*0040*/  MOV R0, 0x0 ;  /* 0x0000000000007802 */ /* 0x000fe20000000f00 */
[----:B------:R-:W1:Y:S01]  /*0050*/  S2R R11, SR_CTAID.Y ;  /* 0x00000000000b7919 */ /* 0x000e620000002600 */
[----:B------:R-:W0:Y:S02]  /*0060*/  LDCU UR6, c[0x0][0x360] ;  /* 0x00006c00ff0677ac */ /* 0x000e240008000800 */
[----:B------:R3:W4:Y:S01]  /*0070*/  LDC.64 R8, c[0x4][R0] ;  /* 0x0100000000087b82 */ /* 0x0007220000000a00 */
[----:B------:R-:W0:Y:S01]  /*0080*/  S2R R12, SR_TID.X ;  /* 0x00000000000c7919 */ /* 0x000e220000002100 */
[----:B------:R-:W5:Y:S01]  /*0090*/  LDCU UR7, c[0x0][0x364] ;  /* 0x00006c80ff0777ac */ /* 0x000f620008000800 */
[----:B------:R-:W5:Y:S01]  /*00a0*/  S2R R13, SR_TID.Y ;  /* 0x00000000000d7919 */ /* 0x000f620000002200 */
[----:B------:R-:W2:Y:S02]  /*00b0*/  LDCU UR4, c[0x0][0x2f8] ;  /* 0x00005f00ff0477ac */ /* 0x000ea40008000800 */
[----:B--2---:R-:W-:-:S04]  /*00c0*/  IADD3 R6, P0, PT, R1, UR4, RZ ;  /* 0x0000000401067c10 */ /* 0x004fc8000ff1e0ff */
[----:B------:R-:W-:Y:S01]  /*00d0*/  IADD3.X R7, PT, PT, RZ, UR5, RZ, P0, !PT ;  /* 0x00000005ff077c10 */ /* 0x000fe200087fe4ff */
[----:B-1----:R3:W-:Y:S01]  /*00e0*/  STL.64 [R1], R10 ;  /* 0x0000000a01007387 */ /* 0x0027e20000100a00 */
[----:B0-----:R-:W-:Y:S02]  /*00f0*/  IMAD R2, R10, UR6, R12 ;  /* 0x000000060a027c24 */ /* 0x001fe4000f8e020c */
[----:B-----5:R-:W-:Y:S01]  /*0100*/  IMAD R3, R11, UR7, R13 ;  /* 0x000000070b037c24 */ /* 0x020fe2000f8e020d */
[----:B------:R3:W-:Y:S01]  /*0110*/  STL.64 [R1+0x8], R12 ;  /* 0x0000080c01007387 */ /* 0x0007e20000100a00 */
[----:B------:R-:W0:Y:S03]  /*0120*/  LDCU.64 UR6, c[0x4][0x8] ;  /* 0x01000100ff0677ac */ /* 0x000e260008000a00 */
[----:B------:R3:W-:Y:S01]  /*0130*/  STL.64 [R1+0x10], R2 ;  /* 0x0000100201007387 */ /* 0x0007e20000100a00 */
[----:B0-----:R-:W-:Y:S01]  /*0140*/  IMAD.U32 R4, RZ, RZ, UR6 ;  /* 0x00000006ff047e24 */ /* 0x001fe2000f8e00ff */
[----:B---34-:R-:W-:-:S07]  /*0150*/  MOV R5, UR7 ;  /* 0x0000000700057c02 */ /* 0x018fce0008000f00 */
[----:B------:R-:W-:-:S07]  /*0160*/  LEPC R20, `(.L_x_0) ;  /* 0x000000001014794e */ /* 0x000fce0000000000 */
[----:B------:R-:W-:Y:S05]  /*0170*/  CALL.ABS.NOINC R8 ;  /* 0x0000000008007343 */ /* 0x000fea0003c00000 */
.L_x_0:
[----:B------:R-:W-:Y:S05]  /*0180*/  EXIT ;  /* 0x000000000000794d */ /* 0x000fea0003800000 */
.L_x_1:
[----:B------:R-:W-:-:S00]  /*0190*/  BRA `(.L_x_1) ;  /* 0xfffffffc00fc7947 */ /* 0x000fc0000383ffff */
[----:B------:R-:W-:-:S00]  /*01a0*/  NOP ;  /* 0x0000000000007918 */ /* 0x000fc00000000000 */
        /* <DEDUP_REMOVED lines=13> */
.L_x_2:


//--------------------- .nv.global.init           --------------------------
	.section	.nv.global.init,"aw",@progbits
.nv.global.init:
	.type		$str,@object
	.size		$str,(.L_0 - $str)
$str:
        /*0000*/ 	.byte	0x42, 0x6c, 0x6f, 0x63, 0x6b, 0x3a, 0x20, 0x28, 0x25, 0x64, 0x2c, 0x25, 0x64, 0x29, 0x20, 0x54
        /*0010*/ 	.byte	0x68, 0x72, 0x65, 0x61, 0x64, 0x3a, 0x20, 0x28, 0x25, 0x64, 0x2c, 0x25, 0x64, 0x29, 0x20, 0x2d
        /*0020*/ 	.byte	0x3e, 0x20, 0x52, 0x6f, 0x77, 0x2f, 0x43, 0x6f, 0x6c, 0x20, 0x3d, 0x20, 0x28, 0x25, 0x64, 0x2c
        /*0030*/ 	.byte	0x25, 0x64, 0x29, 0x0a, 0x00
.L_0:


//--------------------- .nv.shared.reserved.0     --------------------------
	.section	.nv.shared.reserved.0,"aw",@nobits
	.weak		__nv_reservedSMEM_offset_0_alias
	.size		__nv_reservedSMEM_offset_0_alias, 0, 64
	.other		__nv_reservedSMEM_offset_0_alias,@"STO_CUDA_RESERVED_SHARED STV_DEFAULT"
__nv_reservedSMEM_offset_0_alias:
	.zero		0
	.zero		64


//--------------------- .nv.constant0._Z5gridsv   --------------------------
	.section	.nv.constant0._Z5gridsv,"a",@progbits
	.sectionflags	@""
	.align	4
.nv.constant0._Z5gridsv:
	.zero		896


//--------------------- SYMBOLS --------------------------

	.type		.nv.reservedSmem.offset0,@object
	.size		.nv.reservedSmem.offset0,0x4
	.type		vprintf,@function
